	.headerflags	@"EF_CUDA_TEXMODE_UNIFIED EF_CUDA_64BIT_ADDRESS EF_CUDA_ACCELERATORS EF_CUDA_SM90 EF_CUDA_VIRTUAL_SM(EF_CUDA_SM90)"
	.elftype	@"ET_EXEC"


//--------------------- .nv.info                  --------------------------
	.section	.nv.info,"",@"SHT_CUDA_INFO"
	.align	4


	//----- nvinfo : EIATTR_REGCOUNT
	.align		4
        /*0000*/ 	.byte	0x04, 0x2f
        /*0002*/ 	.short	(.L_3 - .L_2)
	.align		4
.L_2:
        /*0004*/ 	.word	index@(triton_poi_fused__native_batch_norm_legit_no_training_leaky_relu_11)
        /*0008*/ 	.word	0x00000020


	//----- nvinfo : EIATTR_MIN_STACK_SIZE
	.align		4
.L_3:
        /*000c*/ 	.byte	0x04, 0x12
        /*000e*/ 	.short	(.L_5 - .L_4)
	.align		4
.L_4:
        /*0010*/ 	.word	index@(triton_poi_fused__native_batch_norm_legit_no_training_leaky_relu_11)
        /*0014*/ 	.word	0x00000000


	//----- nvinfo : EIATTR_FRAME_SIZE
	.align		4
.L_5:
        /*0018*/ 	.byte	0x04, 0x11
        /*001a*/ 	.short	(.L_7 - .L_6)
	.align		4
.L_6:
        /*001c*/ 	.word	index@(triton_poi_fused__native_batch_norm_legit_no_training_leaky_relu_11)
        /*0020*/ 	.word	0x00000000


	//----- nvinfo : EIATTR_MIN_STACK_SIZE
	.align		4
.L_7:
        /*0024*/ 	.byte	0x04, 0x12
        /*0026*/ 	.short	(.L_9 - .L_8)
	.align		4
.L_8:
        /*0028*/ 	.word	index@(triton_poi_fused__native_batch_norm_legit_no_training_leaky_relu_11)
        /*002c*/ 	.word	0x00000000
.L_9:


//--------------------- .nv.info.triton_poi_fused__native_batch_norm_legit_no_training_leaky_relu_11 --------------------------
	.section	.nv.info.triton_poi_fused__native_batch_norm_legit_no_training_leaky_relu_11,"",@"SHT_CUDA_INFO"
	.sectionflags	@""
	.align	4


	//----- nvinfo : EIATTR_CUDA_API_VERSION
	.align		4
        /*0000*/ 	.byte	0x04, 0x37
        /*0002*/ 	.short	(.L_11 - .L_10)
.L_10:
        /*0004*/ 	.word	0x0000007c


	//----- nvinfo : EIATTR_KPARAM_INFO
	.align		4
.L_11:
        /*0008*/ 	.byte	0x04, 0x17
        /*000a*/ 	.short	(.L_13 - .L_12)
.L_12:
        /*000c*/ 	.word	0x00000000
        /*0010*/ 	.short	0x0006
        /*0012*/ 	.short	0x0030
        /*0014*/ 	.byte	0x00, 0xf0, 0x11, 0x00


	//----- nvinfo : EIATTR_KPARAM_INFO
	.align		4
.L_13:
        /*0018*/ 	.byte	0x04, 0x17
        /*001a*/ 	.short	(.L_15 - .L_14)
.L_14:
        /*001c*/ 	.word	0x00000000
        /*0020*/ 	.short	0x0005
        /*0022*/ 	.short	0x0028
        /*0024*/ 	.byte	0x00, 0xf4, 0x21, 0x00


	//----- nvinfo : EIATTR_KPARAM_INFO
	.align		4
.L_15:
        /*0028*/ 	.byte	0x04, 0x17
        /*002a*/ 	.short	(.L_17 - .L_16)
.L_16:
        /*002c*/ 	.word	0x00000000
        /*0030*/ 	.short	0x0004
        /*0032*/ 	.short	0x0020
        /*0034*/ 	.byte	0x00, 0xf4, 0x21, 0x00


	//----- nvinfo : EIATTR_KPARAM_INFO
	.align		4
.L_17:
        /*0038*/ 	.byte	0x04, 0x17
        /*003a*/ 	.short	(.L_19 - .L_18)
.L_18:
        /*003c*/ 	.word	0x00000000
        /*0040*/ 	.short	0x0003
        /*0042*/ 	.short	0x0018
        /*0044*/ 	.byte	0x00, 0xf4, 0x21, 0x00


	//----- nvinfo : EIATTR_KPARAM_INFO
	.align		4
.L_19:
        /*0048*/ 	.byte	0x04, 0x17
        /*004a*/ 	.short	(.L_21 - .L_20)
.L_20:
        /*004c*/ 	.word	0x00000000
        /*0050*/ 	.short	0x0002
        /*0052*/ 	.short	0x0010
        /*0054*/ 	.byte	0x00, 0xf4, 0x21, 0x00


	//----- nvinfo : EIATTR_KPARAM_INFO
	.align		4
.L_21:
        /*0058*/ 	.byte	0x04, 0x17
        /*005a*/ 	.short	(.L_23 - .L_22)
.L_22:
        /*005c*/ 	.word	0x00000000
        /*0060*/ 	.short	0x0001
        /*0062*/ 	.short	0x0008
        /*0064*/ 	.byte	0x00, 0xf4, 0x21, 0x00


	//----- nvinfo : EIATTR_KPARAM_INFO
	.align		4
.L_23:
        /*0068*/ 	.byte	0x04, 0x17
        /*006a*/ 	.short	(.L_25 - .L_24)
.L_24:
        /*006c*/ 	.word	0x00000000
        /*0070*/ 	.short	0x0000
        /*0072*/ 	.short	0x0000
        /*0074*/ 	.byte	0x00, 0xf4, 0x21, 0x00


	//----- nvinfo : EIATTR_SPARSE_MMA_MASK
	.align		4
.L_25:
        /*0078*/ 	.byte	0x03, 0x50
        /*007a*/ 	.short	0x0000


	//----- nvinfo : EIATTR_MAXREG_COUNT
	.align		4
        /*007c*/ 	.byte	0x03, 0x1b
        /*007e*/ 	.short	0x00ff


	//----- nvinfo : EIATTR_EXIT_INSTR_OFFSETS
	.align		4
        /*0080*/ 	.byte	0x04, 0x1c
        /*0082*/ 	.short	(.L_27 - .L_26)


	//   ....[0]....
.L_26:
        /*0084*/ 	.word	0x00000710


	//----- nvinfo : EIATTR_REQNTID
	.align		4
.L_27:
        /*0088*/ 	.byte	0x04, 0x10
        /*008a*/ 	.short	(.L_29 - .L_28)
.L_28:
        /*008c*/ 	.word	0x00000080
        /*0090*/ 	.word	0x00000001
        /*0094*/ 	.word	0x00000001


	//----- nvinfo : EIATTR_CBANK_PARAM_SIZE
	.align		4
.L_29:
        /*0098*/ 	.byte	0x03, 0x19
        /*009a*/ 	.short	0x0034


	//----- nvinfo : EIATTR_PARAM_CBANK
	.align		4
        /*009c*/ 	.byte	0x04, 0x0a
        /*009e*/ 	.short	(.L_31 - .L_30)
	.align		4
.L_30:
        /*00a0*/ 	.word	index@(.nv.constant0.triton_poi_fused__native_batch_norm_legit_no_training_leaky_relu_11)
        /*00a4*/ 	.short	0x0210
        /*00a6*/ 	.short	0x0034


	//----- nvinfo : EIATTR_SW_WAR
	.align		4
.L_31:
        /*00a8*/ 	.byte	0x04, 0x36
        /*00aa*/ 	.short	(.L_33 - .L_32)
.L_32:
        /*00ac*/ 	.word	0x00000008
.L_33:


//--------------------- .nv.callgraph             --------------------------
	.section	.nv.callgraph,"",@"SHT_CUDA_CALLGRAPH"
	.align	4
	.sectionentsize	8
	.align		4
        /*0000*/ 	.word	0x00000000
	.align		4
        /*0004*/ 	.word	0xffffffff
	.align		4
        /*0008*/ 	.word	0x00000000
	.align		4
        /*000c*/ 	.word	0xfffffffe
	.align		4
        /*0010*/ 	.word	0x00000000
	.align		4
        /*0014*/ 	.word	0xfffffffd
	.align		4
        /*0018*/ 	.word	0x00000000
	.align		4
        /*001c*/ 	.word	0xfffffffc


//--------------------- .nv.constant4             --------------------------
	.section	.nv.constant4,"a",@progbits
	.align	8
	.align		8
.nv.constant4:
        /*0000*/ 	.dword	_$_str
	.align		8
        /*0008*/ 	.dword	_$_str_$_2


//--------------------- .text.triton_poi_fused__native_batch_norm_legit_no_training_leaky_relu_11 --------------------------
	.section	.text.triton_poi_fused__native_batch_norm_legit_no_training_leaky_relu_11,"ax",@progbits
	.align	128
        .global         triton_poi_fused__native_batch_norm_legit_no_training_leaky_relu_11
        .type           triton_poi_fused__native_batch_norm_legit_no_training_leaky_relu_11,@function
        .size           triton_poi_fused__native_batch_norm_legit_no_training_leaky_relu_11,(.L_x_1 - triton_poi_fused__native_batch_norm_legit_no_training_leaky_relu_11)
        .other          triton_poi_fused__native_batch_norm_legit_no_training_leaky_relu_11,@"STO_CUDA_ENTRY STV_DEFAULT"
triton_poi_fused__native_batch_norm_legit_no_training_leaky_relu_11:
.text.triton_poi_fused__native_batch_norm_legit_no_training_leaky_relu_11:
[----:B------:R-:W-:Y:S01]  /*0000*/  LDC R1, c[0x0][0x28] ;  /* 0x00000a00ff017b82 */ /* 0x000fe20000000800 */
[----:B------:R-:W1:Y:S07]  /*0010*/  S2R R0, SR_TID.X ;  /* 0x0000000000007919 */ /* 0x000e6e0000002100 */
[----:B------:R-:W2:Y:S01]  /*0020*/  LDC.64 R4, c[0x0][0x228] ;  /* 0x00008a00ff047b82 */ /* 0x000ea20000000a00 */
[----:B------:R-:W-:Y:S01]  /*0030*/  ULDC.64 UR4, c[0x0][0x208] ;  /* 0x0000820000047ab9 */ /* 0x000fe20000000a00 */
[----:B------:R-:W3:Y:S06]  /*0040*/  S2R R7, SR_CTAID.X ;  /* 0x0000000000077919 */ /* 0x000eec0000002500 */
[----:B------:R-:W4:Y:S08]  /*0050*/  LDC.64 R16, c[0x0][0x220] ;  /* 0x00008800ff107b82 */ /* 0x000f300000000a00 */
[----:B------:R-:W5:Y:S08]  /*0060*/  LDC.64 R22, c[0x0][0x218] ;  /* 0x00008600ff167b82 */ /* 0x000f700000000a00 */
[----:B------:R-:W5:Y:S01]  /*0070*/  LDC.64 R20, c[0x0][0x230] ;  /* 0x00008c00ff147b82 */ /* 0x000f620000000a00 */
[----:B-1----:R-:W-:-:S07]  /*0080*/  SHF.L.U32 R0, R0, 0x2, RZ ;  /* 0x0000000200007819 */ /* 0x002fce00000006ff */
[----:B------:R-:W1:Y:S01]  /*0090*/  LDC.64 R8, c[0x0][0x238] ;  /* 0x00008e00ff087b82 */ /* 0x000e620000000a00 */
[----:B---3--:R-:W-:Y:S02]  /*00a0*/  SHF.R.S32.HI R3, RZ, 0x15, R7 ;  /* 0x00000015ff037819 */ /* 0x008fe40000011407 */
[----:B------:R-:W-:Y:S02]  /*00b0*/  LOP3.LUT R0, R0, 0x1fc, RZ, 0xc0, !PT ;  /* 0x000001fc00007812 */ /* 0x000fe400078ec0ff */
[----:B------:R-:W-:Y:S02]  /*00c0*/  SGXT R3, R3, 0x1 ;  /* 0x000000010303781a */ /* 0x000fe40000000200 */
[----:B------:R-:W-:-:S04]  /*00d0*/  LEA R0, R7, R0, 0xa ;  /* 0x0000000007007211 */ /* 0x000fc800078e50ff */
[----:B------:R-:W-:-:S04]  /*00e0*/  LEA.HI R3, R3, R0, RZ, 0x7 ;  /* 0x0000000003037211 */ /* 0x000fc800078f38ff */
[----:B------:R-:W-:-:S04]  /*00f0*/  LOP3.LUT R3, R3, 0xffffff80, RZ, 0xc0, !PT ;  /* 0xffffff8003037812 */ /* 0x000fc800078ec0ff */
[----:B------:R-:W-:-:S05]  /*0100*/  IADD3 R24, R0, -R3, RZ ;  /* 0x8000000300187210 */ /* 0x000fca0007ffe0ff */
[----:B--2---:R-:W-:-:S06]  /*0110*/  IMAD.WIDE R4, R24, 0x4, R4 ;  /* 0x0000000418047825 */ /* 0x004fcc00078e0204 */
[----:B------:R-:W2:Y:S01]  /*0120*/  LDG.E.EL.128 R4, desc[UR4][R4.64] ;  /* 0x0000000404047981 */ /* 0x000ea2000c2e1d00 */
[----:B----4-:R-:W-:-:S04]  /*0130*/  IMAD.WIDE R16, R24, 0x4, R16 ;  /* 0x0000000418107825 */ /* 0x010fc800078e0210 */
[----:B-----5:R-:W-:Y:S02]  /*0140*/  IMAD.WIDE R22, R0, 0x4, R22 ;  /* 0x0000000400167825 */ /* 0x020fe400078e0216 */
[----:B------:R-:W3:Y:S02]  /*0150*/  LDG.E.EL.128 R16, desc[UR4][R16.64] ;  /* 0x0000000410107981 */ /* 0x000ee4000c2e1d00 */
[C---:B0-----:R-:W-:Y:S02]  /*0160*/  IMAD.WIDE R20, R24.reuse, 0x4, R20 ;  /* 0x0000000418147825 */ /* 0x041fe400078e0214 */
[----:B------:R-:W3:Y:S02]  /*0170*/  LDG.E.128 R12, desc[UR4][R22.64+0x800] ;  /* 0x00080004160c7981 */ /* 0x000ee4000c1e1d00 */
[----:B-1----:R-:W-:-:S04]  /*0180*/  IMAD.WIDE R24, R24, 0x4, R8 ;  /* 0x0000000418187825 */ /* 0x002fc800078e0208 */
[----:B--2---:R-:W-:Y:S01]  /*0190*/  FADD R2, R4, 9.9999997473787516356e-06 ;  /* 0x3727c5ac04027421 */ /* 0x004fe20000000000 */
[----:B------:R-:W-:Y:S01]  /*01a0*/  FADD R3, R5, 9.9999997473787516356e-06 ;  /* 0x3727c5ac05037421 */ /* 0x000fe20000000000 */
[----:B------:R-:W-:Y:S02]  /*01b0*/  FADD R6, R6, 9.9999997473787516356e-06 ;  /* 0x3727c5ac06067421 */ /* 0x000fe40000000000 */
[----:B------:R0:W1:Y:S08]  /*01c0*/  MUFU.SQRT R10, R2 ;  /* 0x00000002000a7308 */ /* 0x0000700000002000 */
[----:B------:R-:W2:Y:S01]  /*01d0*/  MUFU.SQRT R26, R3 ;  /* 0x00000003001a7308 */ /* 0x000ea20000002000 */
[----:B0-----:R-:W-:Y:S01]  /*01e0*/  HFMA2.MMA R2, -RZ, RZ, 1.625, 0 ;  /* 0x3e800000ff027435 */ /* 0x001fe200000001ff */
[----:B-1----:R-:W-:-:S06]  /*01f0*/  FSETP.GT.AND P0, PT, R10, 8.50705917302346158658e+37, PT ;  /* 0x7e8000000a00780b */ /* 0x002fcc0003f04000 */
[----:B------:R-:W0:Y:S01]  /*0200*/  MUFU.SQRT R6, R6 ;  /* 0x0000000600067308 */ /* 0x000e220000002000 */
[----:B------:R-:W-:Y:S02]  /*0210*/  FSETP.GEU.AND P3, PT, R10, 1.175494350822287508e-38, PT ;  /* 0x008000000a00780b */ /* 0x000fe40003f6e000 */
[C---:B--2---:R-:W-:Y:S02]  /*0220*/  FSETP.GT.AND P1, PT, R26.reuse, 8.50705917302346158658e+37, PT ;  /* 0x7e8000001a00780b */ /* 0x044fe40003f24000 */
[----:B------:R-:W-:Y:S02]  /*0230*/  FSETP.GEU.AND P4, PT, R26, 1.175494350822287508e-38, PT ;  /* 0x008000001a00780b */ /* 0x000fe40003f8e000 */
[----:B------:R-:W-:Y:S01]  /*0240*/  @P0 FMUL R10, R10, 0.25 ;  /* 0x3e8000000a0a0820 */ /* 0x000fe20000400000 */
[----:B0-----:R-:W-:-:S06]  /*0250*/  FSETP.GT.AND P2, PT, R6, 8.50705917302346158658e+37, PT ;  /* 0x7e8000000600780b */ /* 0x001fcc0003f44000 */
[----:B------:R-:W-:Y:S01]  /*0260*/  @!P3 FMUL R10, R10, 16777216 ;  /* 0x4b8000000a0ab820 */ /* 0x000fe20000400000 */
[----:B------:R-:W-:Y:S01]  /*0270*/  FSETP.GEU.AND P5, PT, R6, 1.175494350822287508e-38, PT ;  /* 0x008000000600780b */ /* 0x000fe20003fae000 */
[----:B------:R-:W-:Y:S02]  /*0280*/  @P1 FMUL R26, R26, 0.25 ;  /* 0x3e8000001a1a1820 */ /* 0x000fe40000400000 */
[----:B------:R0:W-:Y:S02]  /*0290*/  MUFU.RCP R3, R10 ;  /* 0x0000000a00037308 */ /* 0x0001e40000001000 */
[----:B------:R-:W-:Y:S01]  /*02a0*/  @!P4 FMUL R26, R26, 16777216 ;  /* 0x4b8000001a1ac820 */ /* 0x000fe20000400000 */
[----:B------:R-:W-:Y:S01]  /*02b0*/  FSEL R27, R2, 1, P1 ;  /* 0x3f800000021b7808 */ /* 0x000fe20000800000 */
[----:B------:R-:W-:-:S04]  /*02c0*/  @P2 FMUL R6, R6, 0.25 ;  /* 0x3e80000006062820 */ /* 0x000fc80000400000 */
[----:B------:R1:W2:Y:S01]  /*02d0*/  MUFU.RCP R4, R26 ;  /* 0x0000001a00047308 */ /* 0x0002a20000001000 */
[----:B0-----:R-:W4:Y:S01]  /*02e0*/  LDG.E.128 R8, desc[UR4][R22.64] ;  /* 0x0000000416087981 */ /* 0x001f22000c1e1d00 */
[----:B------:R-:W-:Y:S01]  /*02f0*/  @!P4 FMUL R27, R27, 16777216 ;  /* 0x4b8000001b1bc820 */ /* 0x000fe20000400000 */
[----:B------:R-:W-:Y:S01]  /*0300*/  @!P5 FMUL R6, R6, 16777216 ;  /* 0x4b8000000606d820 */ /* 0x000fe20000400000 */
[----:B------:R-:W-:-:S04]  /*0310*/  FADD R7, R7, 9.9999997473787516356e-06 ;  /* 0x3727c5ac07077421 */ /* 0x000fc80000000000 */
[----:B------:R-:W-:Y:S01]  /*0320*/  MUFU.RCP R5, R6 ;  /* 0x0000000600057308 */ /* 0x000fe20000001000 */
[----:B-1----:R-:W-:Y:S01]  /*0330*/  FSEL R26, R2, 1, P0 ;  /* 0x3f800000021a7808 */ /* 0x002fe20000000000 */
[----:B------:R-:W5:Y:S04]  /*0340*/  LDG.E.EL.128 R20, desc[UR4][R20.64] ;  /* 0x0000000414147981 */ /* 0x000f68000c2e1d00 */
[----:B------:R-:W-:Y:S01]  /*0350*/  @!P3 FMUL R26, R26, 16777216 ;  /* 0x4b8000001a1ab820 */ /* 0x000fe20000400000 */
[----:B--2---:R-:W-:-:S03]  /*0360*/  FMUL R4, R4, R27 ;  /* 0x0000001b04047220 */ /* 0x004fc60000400000 */
[----:B------:R-:W-:Y:S02]  /*0370*/  FMUL R3, R3, R26 ;  /* 0x0000001a03037220 */ /* 0x000fe40000400000 */
[----:B------:R-:W5:Y:S01]  /*0380*/  LDG.E.EL.128 R24, desc[UR4][R24.64] ;  /* 0x0000000418187981 */ /* 0x000f62000c2e1d00 */
[----:B------:R-:W0:Y:S02]  /*0390*/  MUFU.SQRT R6, R7 ;  /* 0x0000000700067308 */ /* 0x000e240000002000 */
[C---:B0-----:R-:W-:Y:S02]  /*03a0*/  FSETP.GT.AND P0, PT, R6.reuse, 8.50705917302346158658e+37, PT ;  /* 0x7e8000000600780b */ /* 0x041fe40003f04000 */
[----:B------:R-:W-:-:S11]  /*03b0*/  FSETP.GEU.AND P1, PT, R6, 1.175494350822287508e-38, PT ;  /* 0x008000000600780b */ /* 0x000fd60003f2e000 */
[----:B------:R-:W-:-:S04]  /*03c0*/  @P0 FMUL R6, R6, 0.25 ;  /* 0x3e80000006060820 */ /* 0x000fc80000400000 */
[----:B------:R-:W-:-:S06]  /*03d0*/  @!P1 FMUL R6, R6, 16777216 ;  /* 0x4b80000006069820 */ /* 0x000fcc0000400000 */
[----:B------:R-:W0:Y:S01]  /*03e0*/  MUFU.RCP R6, R6 ;  /* 0x0000000600067308 */ /* 0x000e220000001000 */
[C---:B------:R-:W-:Y:S02]  /*03f0*/  FSEL R29, R2.reuse, 1, P0 ;  /* 0x3f800000021d7808 */ /* 0x040fe40000000000 */
[----:B------:R-:W-:-:S03]  /*0400*/  FSEL R28, R2, 1, P2 ;  /* 0x3f800000021c7808 */ /* 0x000fc60001000000 */
[----:B------:R-:W-:Y:S01]  /*0410*/  @!P1 FMUL R29, R29, 16777216 ;  /* 0x4b8000001d1d9820 */ /* 0x000fe20000400000 */
[----:B---3--:R-:W-:Y:S01]  /*0420*/  FADD R15, R15, -R19 ;  /* 0x800000130f0f7221 */ /* 0x008fe20000000000 */
[----:B------:R-:W-:Y:S02]  /*0430*/  FADD R12, R12, -R16 ;  /* 0x800000100c0c7221 */ /* 0x000fe40000000000 */
[----:B0-----:R-:W-:Y:S01]  /*0440*/  FMUL R2, R6, R29 ;  /* 0x0000001d06027220 */ /* 0x001fe20000400000 */
[----:B------:R-:W-:Y:S01]  /*0450*/  @!P5 FMUL R28, R28, 16777216 ;  /* 0x4b8000001c1cd820 */ /* 0x000fe20000400000 */
[----:B------:R-:W-:Y:S01]  /*0460*/  FADD R14, R14, -R18 ;  /* 0x800000120e0e7221 */ /* 0x000fe20000000000 */
[----:B------:R-:W-:Y:S02]  /*0470*/  FADD R13, R13, -R17 ;  /* 0x800000110d0d7221 */ /* 0x000fe40000000000 */
[----:B------:R-:W-:Y:S01]  /*0480*/  FMUL R5, R5, R28 ;  /* 0x0000001c05057220 */ /* 0x000fe20000400000 */
[----:B----4-:R-:W-:Y:S01]  /*0490*/  FADD R11, R11, -R19 ;  /* 0x800000130b0b7221 */ /* 0x010fe20000000000 */
[----:B------:R-:W-:Y:S01]  /*04a0*/  FADD R8, R8, -R16 ;  /* 0x8000001008087221 */ /* 0x000fe20000000000 */
[----:B------:R-:W-:-:S02]  /*04b0*/  FADD R16, R10, -R18 ;  /* 0x800000120a107221 */ /* 0x000fc40000000000 */
[C---:B------:R-:W-:Y:S01]  /*04c0*/  FMUL R10, R2.reuse, R11 ;  /* 0x0000000b020a7220 */ /* 0x040fe20000400000 */
[----:B------:R-:W-:Y:S01]  /*04d0*/  FMUL R2, R2, R15 ;  /* 0x0000000f02027220 */ /* 0x000fe20000400000 */
[----:B------:R-:W-:Y:S01]  /*04e0*/  FADD R9, R9, -R17 ;  /* 0x8000001109097221 */ /* 0x000fe20000000000 */
[C---:B------:R-:W-:Y:S01]  /*04f0*/  FMUL R17, R3.reuse, R8 ;  /* 0x0000000803117220 */ /* 0x040fe20000400000 */
[----:B------:R-:W-:Y:S01]  /*0500*/  FMUL R11, R3, R12 ;  /* 0x0000000c030b7220 */ /* 0x000fe20000400000 */
[C---:B------:R-:W-:Y:S01]  /*0510*/  FMUL R15, R5.reuse, R16 ;  /* 0x00000010050f7220 */ /* 0x040fe20000400000 */
[----:B------:R-:W-:Y:S01]  /*0520*/  FMUL R5, R5, R14 ;  /* 0x0000000e05057220 */ /* 0x000fe20000400000 */
[--C-:B-----5:R-:W-:Y:S02]  /*0530*/  FFMA R7, R23, R2, R27.reuse ;  /* 0x0000000217077223 */ /* 0x120fe4000000001b */
[----:B------:R-:W0:Y:S03]  /*0540*/  LDC.64 R2, c[0x0][0x210] ;  /* 0x00008400ff027b82 */ /* 0x000e260000000a00 */
[----:B------:R-:W-:Y:S01]  /*0550*/  FSETP.GT.AND P6, PT, R7, RZ, PT ;  /* 0x000000ff0700720b */ /* 0x000fe20003fc4000 */
[C---:B------:R-:W-:Y:S01]  /*0560*/  FMUL R14, R4.reuse, R9 ;  /* 0x00000009040e7220 */ /* 0x040fe20000400000 */
[----:B------:R-:W-:Y:S01]  /*0570*/  FMUL R12, R4, R13 ;  /* 0x0000000d040c7220 */ /* 0x000fe20000400000 */
[----:B------:R-:W-:Y:S01]  /*0580*/  FFMA R4, R20, R11, R24 ;  /* 0x0000000b14047223 */ /* 0x000fe20000000018 */
[----:B------:R-:W-:Y:S01]  /*0590*/  FFMA R6, R22, R5, R26 ;  /* 0x0000000516067223 */ /* 0x000fe2000000001a */
[----:B------:R-:W-:Y:S01]  /*05a0*/  FFMA R11, R23, R10, R27 ;  /* 0x0000000a170b7223 */ /* 0x000fe2000000001b */
[----:B------:R-:W-:Y:S01]  /*05b0*/  FFMA R8, R20, R17, R24 ;  /* 0x0000001114087223 */ /* 0x000fe20000000018 */
[C-C-:B------:R-:W-:Y:S01]  /*05c0*/  FFMA R5, R21.reuse, R12, R25.reuse ;  /* 0x0000000c15057223 */ /* 0x140fe20000000019 */
[----:B------:R-:W-:Y:S01]  /*05d0*/  FFMA R10, R22, R15, R26 ;  /* 0x0000000f160a7223 */ /* 0x000fe2000000001a */
[----:B------:R-:W-:Y:S01]  /*05e0*/  FFMA R9, R21, R14, R25 ;  /* 0x0000000e15097223 */ /* 0x000fe20000000019 */
[----:B------:R-:W-:-:S02]  /*05f0*/  FSETP.GT.AND P5, PT, R6, RZ, PT ;  /* 0x000000ff0600720b */ /* 0x000fc40003fa4000 */
[----:B------:R-:W-:Y:S01]  /*0600*/  FSETP.GT.AND P4, PT, R5, RZ, PT ;  /* 0x000000ff0500720b */ /* 0x000fe20003f84000 */
[----:B------:R-:W-:Y:S01]  /*0610*/  @!P6 FMUL R7, R7, 0.10000000149011611938 ;  /* 0x3dcccccd0707e820 */ /* 0x000fe20000400000 */
[----:B------:R-:W-:Y:S02]  /*0620*/  FSETP.GT.AND P3, PT, R11, RZ, PT ;  /* 0x000000ff0b00720b */ /* 0x000fe40003f64000 */
[----:B------:R-:W-:Y:S02]  /*0630*/  FSETP.GT.AND P2, PT, R10, RZ, PT ;  /* 0x000000ff0a00720b */ /* 0x000fe40003f44000 */
[----:B------:R-:W-:Y:S02]  /*0640*/  FSETP.GT.AND P1, PT, R9, RZ, PT ;  /* 0x000000ff0900720b */ /* 0x000fe40003f24000 */
[----:B------:R-:W-:Y:S02]  /*0650*/  FSETP.GT.AND P0, PT, R8, RZ, PT ;  /* 0x000000ff0800720b */ /* 0x000fe40003f04000 */
[----:B------:R-:W-:Y:S01]  /*0660*/  FSETP.GT.AND P6, PT, R4, RZ, PT ;  /* 0x000000ff0400720b */ /* 0x000fe20003fc4000 */
[----:B0-----:R-:W-:-:S04]  /*0670*/  IMAD.WIDE R2, R0, 0x4, R2 ;  /* 0x0000000400027825 */ /* 0x001fc800078e0202 */
[----:B------:R-:W-:Y:S01]  /*0680*/  @!P5 FMUL R6, R6, 0.10000000149011611938 ;  /* 0x3dcccccd0606d820 */ /* 0x000fe20000400000 */
[----:B------:R-:W-:Y:S01]  /*0690*/  @!P4 FMUL R5, R5, 0.10000000149011611938 ;  /* 0x3dcccccd0505c820 */ /* 0x000fe20000400000 */
[----:B------:R-:W-:Y:S01]  /*06a0*/  @!P3 FMUL R11, R11, 0.10000000149011611938 ;  /* 0x3dcccccd0b0bb820 */ /* 0x000fe20000400000 */
[----:B------:R-:W-:Y:S01]  /*06b0*/  @!P2 FMUL R10, R10, 0.10000000149011611938 ;  /* 0x3dcccccd0a0aa820 */ /* 0x000fe20000400000 */
[----:B------:R-:W-:Y:S02]  /*06c0*/  @!P1 FMUL R9, R9, 0.10000000149011611938 ;  /* 0x3dcccccd09099820 */ /* 0x000fe40000400000 */
[----:B------:R-:W-:Y:S02]  /*06d0*/  @!P0 FMUL R8, R8, 0.10000000149011611938 ;  /* 0x3dcccccd08088820 */ /* 0x000fe40000400000 */
[----:B------:R-:W-:-:S03]  /*06e0*/  @!P6 FMUL R4, R4, 0.10000000149011611938 ;  /* 0x3dcccccd0404e820 */ /* 0x000fc60000400000 */
[----:B------:R-:W-:Y:S04]  /*06f0*/  STG.E.128 desc[UR4][R2.64], R8 ;  /* 0x0000000802007986 */ /* 0x000fe8000c101d04 */
[----:B------:R-:W-:Y:S01]  /*0700*/  STG.E.128 desc[UR4][R2.64+0x800], R4 ;  /* 0x0008000402007986 */ /* 0x000fe2000c101d04 */
[----:B------:R-:W-:Y:S05]  /*0710*/  EXIT ;  /* 0x000000000000794d */ /* 0x000fea0003800000 */
.L_x_0:
[----:B------:R-:W-:-:S00]  /*0720*/  BRA `(.L_x_0) ;  /* 0xfffffffc00fc7947 */ /* 0x000fc0000383ffff */
[----:B------:R-:W-:-:S00]  /*0730*/  NOP ;  /* 0x0000000000007918 */ /* 0x000fc00000000000 */
        /* <DEDUP_REMOVED lines=12> */
.L_x_1:


//--------------------- .nv.global.init           --------------------------
	.section	.nv.global.init,"aw",@progbits
.nv.global.init:
	.type		_$_str,@object
	.size		_$_str,(_$_str_$_2 - _$_str)
_$_str:
        /*0000*/ 	.byte	0x5f, 0x5f, 0x43, 0x55, 0x44, 0x41, 0x5f, 0x46, 0x54, 0x5a, 0x00
	.type		_$_str_$_2,@object
	.size		_$_str_$_2,(.L_1 - _$_str_$_2)
_$_str_$_2:
        /*000b*/ 	.byte	0x5f, 0x5f, 0x43, 0x55, 0x44, 0x41, 0x5f, 0x50, 0x52, 0x45, 0x43, 0x5f, 0x53, 0x51, 0x52, 0x54
        /*001b*/ 	.byte	0x00
.L_1:


//--------------------- .nv.constant0.triton_poi_fused__native_batch_norm_legit_no_training_leaky_relu_11 --------------------------
	.section	.nv.constant0.triton_poi_fused__native_batch_norm_legit_no_training_leaky_relu_11,"a",@progbits
	.sectionflags	@""
	.align	4
.nv.constant0.triton_poi_fused__native_batch_norm_legit_no_training_leaky_relu_11:
	.zero		580
